	.headerflags	@"EF_CUDA_TEXMODE_UNIFIED EF_CUDA_64BIT_ADDRESS EF_CUDA_ACCELERATORS EF_CUDA_SM90 EF_CUDA_VIRTUAL_SM(EF_CUDA_SM90)"
	.elftype	@"ET_EXEC"


//--------------------- .nv.info                  --------------------------
	.section	.nv.info,"",@"SHT_CUDA_INFO"
	.align	4


	//----- nvinfo : EIATTR_REGCOUNT
	.align		4
        /*0000*/ 	.byte	0x04, 0x2f
        /*0002*/ 	.short	(.L_3 - .L_2)
	.align		4
.L_2:
        /*0004*/ 	.word	index@(triton_poi_fused__native_batch_norm_legit_no_training_add_relu_12)
        /*0008*/ 	.word	0x00000013


	//----- nvinfo : EIATTR_MIN_STACK_SIZE
	.align		4
.L_3:
        /*000c*/ 	.byte	0x04, 0x12
        /*000e*/ 	.short	(.L_5 - .L_4)
	.align		4
.L_4:
        /*0010*/ 	.word	index@(triton_poi_fused__native_batch_norm_legit_no_training_add_relu_12)
        /*0014*/ 	.word	0x00000000


	//----- nvinfo : EIATTR_FRAME_SIZE
	.align		4
.L_5:
        /*0018*/ 	.byte	0x04, 0x11
        /*001a*/ 	.short	(.L_7 - .L_6)
	.align		4
.L_6:
        /*001c*/ 	.word	index@(triton_poi_fused__native_batch_norm_legit_no_training_add_relu_12)
        /*0020*/ 	.word	0x00000000


	//----- nvinfo : EIATTR_MIN_STACK_SIZE
	.align		4
.L_7:
        /*0024*/ 	.byte	0x04, 0x12
        /*0026*/ 	.short	(.L_9 - .L_8)
	.align		4
.L_8:
        /*0028*/ 	.word	index@(triton_poi_fused__native_batch_norm_legit_no_training_add_relu_12)
        /*002c*/ 	.word	0x00000000
.L_9:


//--------------------- .nv.info.triton_poi_fused__native_batch_norm_legit_no_training_add_relu_12 --------------------------
	.section	.nv.info.triton_poi_fused__native_batch_norm_legit_no_training_add_relu_12,"",@"SHT_CUDA_INFO"
	.sectionflags	@""
	.align	4


	//----- nvinfo : EIATTR_CUDA_API_VERSION
	.align		4
        /*0000*/ 	.byte	0x04, 0x37
        /*0002*/ 	.short	(.L_11 - .L_10)
.L_10:
        /*0004*/ 	.word	0x0000007c


	//----- nvinfo : EIATTR_KPARAM_INFO
	.align		4
.L_11:
        /*0008*/ 	.byte	0x04, 0x17
        /*000a*/ 	.short	(.L_13 - .L_12)
.L_12:
        /*000c*/ 	.word	0x00000000
        /*0010*/ 	.short	0x0007
        /*0012*/ 	.short	0x0038
        /*0014*/ 	.byte	0x00, 0xf0, 0x11, 0x00


	//----- nvinfo : EIATTR_KPARAM_INFO
	.align		4
.L_13:
        /*0018*/ 	.byte	0x04, 0x17
        /*001a*/ 	.short	(.L_15 - .L_14)
.L_14:
        /*001c*/ 	.word	0x00000000
        /*0020*/ 	.short	0x0006
        /*0022*/ 	.short	0x0030
        /*0024*/ 	.byte	0x00, 0xf4, 0x21, 0x00


	//----- nvinfo : EIATTR_KPARAM_INFO
	.align		4
.L_15:
        /*0028*/ 	.byte	0x04, 0x17
        /*002a*/ 	.short	(.L_17 - .L_16)
.L_16:
        /*002c*/ 	.word	0x00000000
        /*0030*/ 	.short	0x0005
        /*0032*/ 	.short	0x0028
        /*0034*/ 	.byte	0x00, 0xf4, 0x21, 0x00


	//----- nvinfo : EIATTR_KPARAM_INFO
	.align		4
.L_17:
        /*0038*/ 	.byte	0x04, 0x17
        /*003a*/ 	.short	(.L_19 - .L_18)
.L_18:
        /*003c*/ 	.word	0x00000000
        /*0040*/ 	.short	0x0004
        /*0042*/ 	.short	0x0020
        /*0044*/ 	.byte	0x00, 0xf4, 0x21, 0x00


	//----- nvinfo : EIATTR_KPARAM_INFO
	.align		4
.L_19:
        /*0048*/ 	.byte	0x04, 0x17
        /*004a*/ 	.short	(.L_21 - .L_20)
.L_20:
        /*004c*/ 	.word	0x00000000
        /*0050*/ 	.short	0x0003
        /*0052*/ 	.short	0x0018
        /*0054*/ 	.byte	0x00, 0xf4, 0x21, 0x00


	//----- nvinfo : EIATTR_KPARAM_INFO
	.align		4
.L_21:
        /*0058*/ 	.byte	0x04, 0x17
        /*005a*/ 	.short	(.L_23 - .L_22)
.L_22:
        /*005c*/ 	.word	0x00000000
        /*0060*/ 	.short	0x0002
        /*0062*/ 	.short	0x0010
        /*0064*/ 	.byte	0x00, 0xf4, 0x21, 0x00


	//----- nvinfo : EIATTR_KPARAM_INFO
	.align		4
.L_23:
        /*0068*/ 	.byte	0x04, 0x17
        /*006a*/ 	.short	(.L_25 - .L_24)
.L_24:
        /*006c*/ 	.word	0x00000000
        /*0070*/ 	.short	0x0001
        /*0072*/ 	.short	0x0008
        /*0074*/ 	.byte	0x00, 0xf4, 0x21, 0x00


	//----- nvinfo : EIATTR_KPARAM_INFO
	.align		4
.L_25:
        /*0078*/ 	.byte	0x04, 0x17
        /*007a*/ 	.short	(.L_27 - .L_26)
.L_26:
        /*007c*/ 	.word	0x00000000
        /*0080*/ 	.short	0x0000
        /*0082*/ 	.short	0x0000
        /*0084*/ 	.byte	0x00, 0xf4, 0x21, 0x00


	//----- nvinfo : EIATTR_SPARSE_MMA_MASK
	.align		4
.L_27:
        /*0088*/ 	.byte	0x03, 0x50
        /*008a*/ 	.short	0x0000


	//----- nvinfo : EIATTR_MAXREG_COUNT
	.align		4
        /*008c*/ 	.byte	0x03, 0x1b
        /*008e*/ 	.short	0x00ff


	//----- nvinfo : EIATTR_EXIT_INSTR_OFFSETS
	.align		4
        /*0090*/ 	.byte	0x04, 0x1c
        /*0092*/ 	.short	(.L_29 - .L_28)


	//   ....[0]....
.L_28:
        /*0094*/ 	.word	0x00000340


	//----- nvinfo : EIATTR_REQNTID
	.align		4
.L_29:
        /*0098*/ 	.byte	0x04, 0x10
        /*009a*/ 	.short	(.L_31 - .L_30)
.L_30:
        /*009c*/ 	.word	0x00000080
        /*00a0*/ 	.word	0x00000001
        /*00a4*/ 	.word	0x00000001


	//----- nvinfo : EIATTR_CBANK_PARAM_SIZE
	.align		4
.L_31:
        /*00a8*/ 	.byte	0x03, 0x19
        /*00aa*/ 	.short	0x003c


	//----- nvinfo : EIATTR_PARAM_CBANK
	.align		4
        /*00ac*/ 	.byte	0x04, 0x0a
        /*00ae*/ 	.short	(.L_33 - .L_32)
	.align		4
.L_32:
        /*00b0*/ 	.word	index@(.nv.constant0.triton_poi_fused__native_batch_norm_legit_no_training_add_relu_12)
        /*00b4*/ 	.short	0x0210
        /*00b6*/ 	.short	0x003c


	//----- nvinfo : EIATTR_SW_WAR
	.align		4
.L_33:
        /*00b8*/ 	.byte	0x04, 0x36
        /*00ba*/ 	.short	(.L_35 - .L_34)
.L_34:
        /*00bc*/ 	.word	0x00000008
.L_35:


//--------------------- .nv.callgraph             --------------------------
	.section	.nv.callgraph,"",@"SHT_CUDA_CALLGRAPH"
	.align	4
	.sectionentsize	8
	.align		4
        /*0000*/ 	.word	0x00000000
	.align		4
        /*0004*/ 	.word	0xffffffff
	.align		4
        /*0008*/ 	.word	0x00000000
	.align		4
        /*000c*/ 	.word	0xfffffffe
	.align		4
        /*0010*/ 	.word	0x00000000
	.align		4
        /*0014*/ 	.word	0xfffffffd
	.align		4
        /*0018*/ 	.word	0x00000000
	.align		4
        /*001c*/ 	.word	0xfffffffc


//--------------------- .nv.constant4             --------------------------
	.section	.nv.constant4,"a",@progbits
	.align	8
	.align		8
.nv.constant4:
        /*0000*/ 	.dword	_$_str
	.align		8
        /*0008*/ 	.dword	_$_str_$_2


//--------------------- .text.triton_poi_fused__native_batch_norm_legit_no_training_add_relu_12 --------------------------
	.section	.text.triton_poi_fused__native_batch_norm_legit_no_training_add_relu_12,"ax",@progbits
	.align	128
        .global         triton_poi_fused__native_batch_norm_legit_no_training_add_relu_12
        .type           triton_poi_fused__native_batch_norm_legit_no_training_add_relu_12,@function
        .size           triton_poi_fused__native_batch_norm_legit_no_training_add_relu_12,(.L_x_1 - triton_poi_fused__native_batch_norm_legit_no_training_add_relu_12)
        .other          triton_poi_fused__native_batch_norm_legit_no_training_add_relu_12,@"STO_CUDA_ENTRY STV_DEFAULT"
triton_poi_fused__native_batch_norm_legit_no_training_add_relu_12:
.text.triton_poi_fused__native_batch_norm_legit_no_training_add_relu_12:
[----:B------:R-:W-:Y:S01]  /*0000*/  LDC R1, c[0x0][0x28] ;  /* 0x00000a00ff017b82 */ /* 0x000fe20000000800 */
[----:B------:R-:W1:Y:S07]  /*0010*/  S2R R0, SR_TID.X ;  /* 0x0000000000007919 */ /* 0x000e6e0000002100 */
[----:B------:R-:W2:Y:S01]  /*0020*/  LDC.64 R8, c[0x0][0x220] ;  /* 0x00008800ff087b82 */ /* 0x000ea20000000a00 */
[----:B------:R-:W-:Y:S01]  /*0030*/  ULDC.64 UR4, c[0x0][0x208] ;  /* 0x0000820000047ab9 */ /* 0x000fe20000000a00 */
[----:B------:R-:W3:Y:S06]  /*0040*/  S2R R3, SR_CTAID.X ;  /* 0x0000000000037919 */ /* 0x000eec0000002500 */
[----:B------:R-:W4:Y:S08]  /*0050*/  LDC.64 R6, c[0x0][0x218] ;  /* 0x00008600ff067b82 */ /* 0x000f300000000a00 */
[----:B------:R-:W5:Y:S08]  /*0060*/  LDC.64 R4, c[0x0][0x210] ;  /* 0x00008400ff047b82 */ /* 0x000f700000000a00 */
[----:B------:R-:W5:Y:S01]  /*0070*/  LDC.64 R10, c[0x0][0x228] ;  /* 0x00008a00ff0a7b82 */ /* 0x000f620000000a00 */
[----:B-1----:R-:W-:-:S07]  /*0080*/  LOP3.LUT R0, R0, 0x7f, RZ, 0xc0, !PT ;  /* 0x0000007f00007812 */ /* 0x002fce00078ec0ff */
[----:B------:R-:W1:Y:S01]  /*0090*/  LDC.64 R12, c[0x0][0x230] ;  /* 0x00008c00ff0c7b82 */ /* 0x000e620000000a00 */
[----:B---3--:R-:W-:Y:S02]  /*00a0*/  SHF.R.S32.HI R2, RZ, 0x18, R3 ;  /* 0x00000018ff027819 */ /* 0x008fe40000011403 */
[----:B------:R-:W-:Y:S02]  /*00b0*/  LEA R0, R3, R0, 0x7 ;  /* 0x0000000003007211 */ /* 0x000fe400078e38ff */
[----:B------:R-:W-:-:S04]  /*00c0*/  SGXT R3, R2, 0x1 ;  /* 0x000000010203781a */ /* 0x000fc80000000200 */
[----:B------:R-:W-:-:S04]  /*00d0*/  LEA.HI R3, R3, R0, RZ, 0x2 ;  /* 0x0000000003037211 */ /* 0x000fc800078f10ff */
[--C-:B------:R-:W-:Y:S02]  /*00e0*/  SHF.R.S32.HI R2, RZ, 0x2, R3.reuse ;  /* 0x00000002ff027819 */ /* 0x100fe40000011403 */
[----:B------:R-:W-:-:S04]  /*00f0*/  SHF.R.S32.HI R3, RZ, 0x1f, R3 ;  /* 0x0000001fff037819 */ /* 0x000fc80000011403 */
[----:B------:R-:W-:-:S04]  /*0100*/  LEA.HI R3, R3, R2, RZ, 0x9 ;  /* 0x0000000203037211 */ /* 0x000fc800078f48ff */
[----:B------:R-:W-:-:S04]  /*0110*/  LOP3.LUT R3, R3, 0xfffffe00, RZ, 0xc0, !PT ;  /* 0xfffffe0003037812 */ /* 0x000fc800078ec0ff */
[----:B------:R-:W-:Y:S02]  /*0120*/  IADD3 R15, R2, -R3, RZ ;  /* 0x80000003020f7210 */ /* 0x000fe40007ffe0ff */
[----:B------:R-:W3:Y:S03]  /*0130*/  LDC.64 R2, c[0x0][0x238] ;  /* 0x00008e00ff027b82 */ /* 0x000ee60000000a00 */
[----:B--2---:R-:W-:-:S05]  /*0140*/  IMAD.WIDE R8, R15, 0x4, R8 ;  /* 0x000000040f087825 */ /* 0x004fca00078e0208 */
[----:B------:R1:W2:Y:S01]  /*0150*/  LDG.E.EL R16, desc[UR4][R8.64] ;  /* 0x0000000408107981 */ /* 0x0002a2000c2e1900 */
[----:B----4-:R-:W-:-:S04]  /*0160*/  IMAD.WIDE R6, R15, 0x4, R6 ;  /* 0x000000040f067825 */ /* 0x010fc800078e0206 */
[C---:B-----5:R-:W-:Y:S02]  /*0170*/  IMAD.WIDE R4, R0.reuse, 0x4, R4 ;  /* 0x0000000400047825 */ /* 0x060fe400078e0204 */
[----:B------:R-:W4:Y:S02]  /*0180*/  LDG.E.EL R7, desc[UR4][R6.64] ;  /* 0x0000000406077981 */ /* 0x000f24000c2e1900 */
[C---:B0-----:R-:W-:Y:S02]  /*0190*/  IMAD.WIDE R10, R15.reuse, 0x4, R10 ;  /* 0x000000040f0a7825 */ /* 0x041fe400078e020a */
[----:B------:R0:W4:Y:S02]  /*01a0*/  LDG.E R14, desc[UR4][R4.64] ;  /* 0x00000004040e7981 */ /* 0x000124000c1e1900 */
[----:B-1----:R-:W-:Y:S02]  /*01b0*/  IMAD.WIDE R8, R15, 0x4, R12 ;  /* 0x000000040f087825 */ /* 0x002fe400078e020c */
[----:B------:R1:W5:Y:S02]  /*01c0*/  LDG.E.EL R10, desc[UR4][R10.64] ;  /* 0x000000040a0a7981 */ /* 0x000364000c2e1900 */
[----:B---3--:R-:W-:-:S02]  /*01d0*/  IMAD.WIDE R2, R0, 0x4, R2 ;  /* 0x0000000400027825 */ /* 0x008fc400078e0202 */
[----:B------:R-:W5:Y:S01]  /*01e0*/  LDG.E.EL R9, desc[UR4][R8.64] ;  /* 0x0000000408097981 */ /* 0x000f62000c2e1900 */
[----:B0-----:R-:W0:Y:S03]  /*01f0*/  LDC.64 R4, c[0x0][0x240] ;  /* 0x00009000ff047b82 */ /* 0x001e260000000a00 */
[----:B------:R-:W3:Y:S01]  /*0200*/  LDG.E R2, desc[UR4][R2.64] ;  /* 0x0000000402027981 */ /* 0x000ee2000c1e1900 */
[----:B-1----:R-:W-:Y:S01]  /*0210*/  HFMA2.MMA R11, -RZ, RZ, 1.625, 0 ;  /* 0x3e800000ff0b7435 */ /* 0x002fe200000001ff */
[----:B--2---:R-:W-:-:S04]  /*0220*/  FADD R16, R16, 9.9999997473787516356e-06 ;  /* 0x3727c5ac10107421 */ /* 0x004fc80000000000 */
[----:B------:R-:W1:Y:S02]  /*0230*/  MUFU.SQRT R12, R16 ;  /* 0x00000010000c7308 */ /* 0x000e640000002000 */
[C---:B-1----:R-:W-:Y:S02]  /*0240*/  FSETP.GT.AND P0, PT, R12.reuse, 8.50705917302346158658e+37, PT ;  /* 0x7e8000000c00780b */ /* 0x042fe40003f04000 */
[----:B------:R-:W-:-:S11]  /*0250*/  FSETP.GEU.AND P1, PT, R12, 1.175494350822287508e-38, PT ;  /* 0x008000000c00780b */ /* 0x000fd60003f2e000 */
[----:B------:R-:W-:-:S04]  /*0260*/  @P0 FMUL R12, R12, 0.25 ;  /* 0x3e8000000c0c0820 */ /* 0x000fc80000400000 */
[----:B------:R-:W-:-:S06]  /*0270*/  @!P1 FMUL R12, R12, 16777216 ;  /* 0x4b8000000c0c9820 */ /* 0x000fcc0000400000 */
[----:B------:R-:W1:Y:S01]  /*0280*/  MUFU.RCP R12, R12 ;  /* 0x0000000c000c7308 */ /* 0x000e620000001000 */
[----:B------:R-:W-:Y:S01]  /*0290*/  FSEL R11, R11, 1, P0 ;  /* 0x3f8000000b0b7808 */ /* 0x000fe20000000000 */
[----:B----4-:R-:W-:-:S04]  /*02a0*/  FADD R7, R14, -R7 ;  /* 0x800000070e077221 */ /* 0x010fc80000000000 */
[----:B------:R-:W-:-:S04]  /*02b0*/  @!P1 FMUL R11, R11, 16777216 ;  /* 0x4b8000000b0b9820 */ /* 0x000fc80000400000 */
[----:B-1----:R-:W-:-:S04]  /*02c0*/  FMUL R6, R12, R11 ;  /* 0x0000000b0c067220 */ /* 0x002fc80000400000 */
[----:B------:R-:W-:-:S04]  /*02d0*/  FMUL R6, R7, R6 ;  /* 0x0000000607067220 */ /* 0x000fc80000400000 */
[----:B-----5:R-:W-:-:S04]  /*02e0*/  FFMA R9, R10, R6, R9 ;  /* 0x000000060a097223 */ /* 0x020fc80000000009 */
[----:B---3--:R-:W-:Y:S01]  /*02f0*/  FADD R6, R2, R9 ;  /* 0x0000000902067221 */ /* 0x008fe20000000000 */
[----:B------:R-:W-:Y:S01]  /*0300*/  FSETP.GEU.AND P0, PT, R9, -R2, PT ;  /* 0x800000020900720b */ /* 0x000fe20003f0e000 */
[----:B0-----:R-:W-:-:S03]  /*0310*/  IMAD.WIDE R2, R0, 0x4, R4 ;  /* 0x0000000400027825 */ /* 0x001fc600078e0204 */
[----:B------:R-:W-:-:S05]  /*0320*/  FSEL R5, R6, RZ, P0 ;  /* 0x000000ff06057208 */ /* 0x000fca0000000000 */
[----:B------:R-:W-:Y:S01]  /*0330*/  STG.E desc[UR4][R2.64], R5 ;  /* 0x0000000502007986 */ /* 0x000fe2000c101904 */
[----:B------:R-:W-:Y:S05]  /*0340*/  EXIT ;  /* 0x000000000000794d */ /* 0x000fea0003800000 */
.L_x_0:
[----:B------:R-:W-:-:S00]  /*0350*/  BRA `(.L_x_0) ;  /* 0xfffffffc00fc7947 */ /* 0x000fc0000383ffff */
[----:B------:R-:W-:-:S00]  /*0360*/  NOP ;  /* 0x0000000000007918 */ /* 0x000fc00000000000 */
        /* <DEDUP_REMOVED lines=9> */
.L_x_1:


//--------------------- .nv.global.init           --------------------------
	.section	.nv.global.init,"aw",@progbits
.nv.global.init:
	.type		_$_str,@object
	.size		_$_str,(_$_str_$_2 - _$_str)
_$_str:
        /*0000*/ 	.byte	0x5f, 0x5f, 0x43, 0x55, 0x44, 0x41, 0x5f, 0x46, 0x54, 0x5a, 0x00
	.type		_$_str_$_2,@object
	.size		_$_str_$_2,(.L_1 - _$_str_$_2)
_$_str_$_2:
        /*000b*/ 	.byte	0x5f, 0x5f, 0x43, 0x55, 0x44, 0x41, 0x5f, 0x50, 0x52, 0x45, 0x43, 0x5f, 0x53, 0x51, 0x52, 0x54
        /*001b*/ 	.byte	0x00
.L_1:


//--------------------- .nv.constant0.triton_poi_fused__native_batch_norm_legit_no_training_add_relu_12 --------------------------
	.section	.nv.constant0.triton_poi_fused__native_batch_norm_legit_no_training_add_relu_12,"a",@progbits
	.sectionflags	@""
	.align	4
.nv.constant0.triton_poi_fused__native_batch_norm_legit_no_training_add_relu_12:
	.zero		588
